//
// Generated by NVIDIA NVVM Compiler
//
// Compiler Build ID: CL-36424714
// Cuda compilation tools, release 13.0, V13.0.88
// Based on NVVM 20.0.0
//

.version 9.0
.target sm_100
.address_size 64

	// .globl	_Z17add_matrix_kernelPKfS0_Pfiff
// _ZZ13matmul_kernelPKfS0_PfiE2As has been demoted
// _ZZ13matmul_kernelPKfS0_PfiE2Bs has been demoted

.visible .entry _Z17add_matrix_kernelPKfS0_Pfiff(
	.param .u64 .ptr .align 1 _Z17add_matrix_kernelPKfS0_Pfiff_param_0,
	.param .u64 .ptr .align 1 _Z17add_matrix_kernelPKfS0_Pfiff_param_1,
	.param .u64 .ptr .align 1 _Z17add_matrix_kernelPKfS0_Pfiff_param_2,
	.param .u32 _Z17add_matrix_kernelPKfS0_Pfiff_param_3,
	.param .f32 _Z17add_matrix_kernelPKfS0_Pfiff_param_4,
	.param .f32 _Z17add_matrix_kernelPKfS0_Pfiff_param_5
)
{
	.reg .pred 	%p<2>;
	.reg .b32 	%r<7>;
	.reg .b32 	%f<7>;
	.reg .b64 	%rd<11>;

	ld.param.u64 	%rd1, [_Z17add_matrix_kernelPKfS0_Pfiff_param_0];
	ld.param.u64 	%rd2, [_Z17add_matrix_kernelPKfS0_Pfiff_param_1];
	ld.param.u64 	%rd3, [_Z17add_matrix_kernelPKfS0_Pfiff_param_2];
	ld.param.u32 	%r2, [_Z17add_matrix_kernelPKfS0_Pfiff_param_3];
	ld.param.f32 	%f1, [_Z17add_matrix_kernelPKfS0_Pfiff_param_4];
	ld.param.f32 	%f2, [_Z17add_matrix_kernelPKfS0_Pfiff_param_5];
	mov.u32 	%r3, %ctaid.x;
	mov.u32 	%r4, %ntid.x;
	mov.u32 	%r5, %tid.x;
	mad.lo.s32 	%r1, %r3, %r4, %r5;
	mul.lo.s32 	%r6, %r2, %r2;
	setp.ge.s32 	%p1, %r1, %r6;
	@%p1 bra 	$L__BB0_2;
	cvta.to.global.u64 	%rd4, %rd1;
	cvta.to.global.u64 	%rd5, %rd2;
	cvta.to.global.u64 	%rd6, %rd3;
	mul.wide.s32 	%rd7, %r1, 4;
	add.s64 	%rd8, %rd4, %rd7;
	ld.global.f32 	%f3, [%rd8];
	add.s64 	%rd9, %rd5, %rd7;
	ld.global.f32 	%f4, [%rd9];
	mul.f32 	%f5, %f2, %f4;
	fma.rn.f32 	%f6, %f1, %f3, %f5;
	add.s64 	%rd10, %rd6, %rd7;
	st.global.f32 	[%rd10], %f6;
$L__BB0_2:
	ret;

}
	// .globl	_Z13matmul_kernelPKfS0_Pfi
.visible .entry _Z13matmul_kernelPKfS0_Pfi(
	.param .u64 .ptr .align 1 _Z13matmul_kernelPKfS0_Pfi_param_0,
	.param .u64 .ptr .align 1 _Z13matmul_kernelPKfS0_Pfi_param_1,
	.param .u64 .ptr .align 1 _Z13matmul_kernelPKfS0_Pfi_param_2,
	.param .u32 _Z13matmul_kernelPKfS0_Pfi_param_3
)
{
	.reg .pred 	%p<10>;
	.reg .b32 	%r<42>;
	.reg .b32 	%f<111>;
	.reg .b64 	%rd<13>;
	// demoted variable
	.shared .align 4 .b8 _ZZ13matmul_kernelPKfS0_PfiE2As[4096];
	// demoted variable
	.shared .align 4 .b8 _ZZ13matmul_kernelPKfS0_PfiE2Bs[4096];
	ld.param.u64 	%rd3, [_Z13matmul_kernelPKfS0_Pfi_param_0];
	ld.param.u64 	%rd4, [_Z13matmul_kernelPKfS0_Pfi_param_1];
	ld.param.u64 	%rd5, [_Z13matmul_kernelPKfS0_Pfi_param_2];
	ld.param.u32 	%r24, [_Z13matmul_kernelPKfS0_Pfi_param_3];
	mov.u32 	%r25, %ctaid.x;
	mov.u32 	%r26, %ctaid.y;
	mov.u32 	%r37, %tid.x;
	mov.u32 	%r39, %tid.y;
	shl.b32 	%r27, %r26, 5;
	add.s32 	%r3, %r27, %r39;
	shl.b32 	%r4, %r25, 5;
	add.s32 	%r5, %r4, %r37;
	setp.lt.s32 	%p1, %r24, 1;
	mov.f32 	%f110, 0f00000000;
	@%p1 bra 	$L__BB1_7;
	add.s32 	%r28, %r24, 31;
	shr.u32 	%r29, %r28, 5;
	shl.b32 	%r30, %r39, 7;
	mov.u32 	%r31, _ZZ13matmul_kernelPKfS0_PfiE2As;
	add.s32 	%r6, %r31, %r30;
	shl.b32 	%r32, %r37, 2;
	add.s32 	%r7, %r6, %r32;
	mov.u32 	%r33, _ZZ13matmul_kernelPKfS0_PfiE2Bs;
	add.s32 	%r9, %r33, %r32;
	add.s32 	%r8, %r9, %r30;
	neg.s32 	%r41, %r29;
	mad.lo.s32 	%r34, %r39, %r24, %r37;
	add.s32 	%r40, %r34, %r4;
	shl.b32 	%r12, %r24, 5;
	mad.lo.s32 	%r38, %r24, %r3, %r37;
	cvta.to.global.u64 	%rd1, %rd3;
	cvta.to.global.u64 	%rd2, %rd4;
	mov.f32 	%f110, 0f00000000;
$L__BB1_2:
	setp.ge.u32 	%p2, %r3, %r24;
	setp.ge.s32 	%p3, %r37, %r24;
	mov.f32 	%f108, 0f00000000;
	or.pred  	%p4, %p2, %p3;
	@%p4 bra 	$L__BB1_4;
	mul.wide.u32 	%rd6, %r38, 4;
	add.s64 	%rd7, %rd1, %rd6;
	ld.global.f32 	%f108, [%rd7];
$L__BB1_4:
	setp.ge.u32 	%p5, %r5, %r24;
	st.shared.f32 	[%r7], %f108;
	setp.ge.s32 	%p6, %r39, %r24;
	mov.f32 	%f109, 0f00000000;
	or.pred  	%p7, %p6, %p5;
	@%p7 bra 	$L__BB1_6;
	mul.wide.u32 	%rd8, %r40, 4;
	add.s64 	%rd9, %rd2, %rd8;
	ld.global.f32 	%f109, [%rd9];
$L__BB1_6:
	st.shared.f32 	[%r8], %f109;
	bar.sync 	0;
	ld.shared.f32 	%f12, [%r6];
	ld.shared.f32 	%f13, [%r9];
	fma.rn.f32 	%f14, %f12, %f13, %f110;
	ld.shared.f32 	%f15, [%r6+4];
	ld.shared.f32 	%f16, [%r9+128];
	fma.rn.f32 	%f17, %f15, %f16, %f14;
	ld.shared.f32 	%f18, [%r6+8];
	ld.shared.f32 	%f19, [%r9+256];
	fma.rn.f32 	%f20, %f18, %f19, %f17;
	ld.shared.f32 	%f21, [%r6+12];
	ld.shared.f32 	%f22, [%r9+384];
	fma.rn.f32 	%f23, %f21, %f22, %f20;
	ld.shared.f32 	%f24, [%r6+16];
	ld.shared.f32 	%f25, [%r9+512];
	fma.rn.f32 	%f26, %f24, %f25, %f23;
	ld.shared.f32 	%f27, [%r6+20];
	ld.shared.f32 	%f28, [%r9+640];
	fma.rn.f32 	%f29, %f27, %f28, %f26;
	ld.shared.f32 	%f30, [%r6+24];
	ld.shared.f32 	%f31, [%r9+768];
	fma.rn.f32 	%f32, %f30, %f31, %f29;
	ld.shared.f32 	%f33, [%r6+28];
	ld.shared.f32 	%f34, [%r9+896];
	fma.rn.f32 	%f35, %f33, %f34, %f32;
	ld.shared.f32 	%f36, [%r6+32];
	ld.shared.f32 	%f37, [%r9+1024];
	fma.rn.f32 	%f38, %f36, %f37, %f35;
	ld.shared.f32 	%f39, [%r6+36];
	ld.shared.f32 	%f40, [%r9+1152];
	fma.rn.f32 	%f41, %f39, %f40, %f38;
	ld.shared.f32 	%f42, [%r6+40];
	ld.shared.f32 	%f43, [%r9+1280];
	fma.rn.f32 	%f44, %f42, %f43, %f41;
	ld.shared.f32 	%f45, [%r6+44];
	ld.shared.f32 	%f46, [%r9+1408];
	fma.rn.f32 	%f47, %f45, %f46, %f44;
	ld.shared.f32 	%f48, [%r6+48];
	ld.shared.f32 	%f49, [%r9+1536];
	fma.rn.f32 	%f50, %f48, %f49, %f47;
	ld.shared.f32 	%f51, [%r6+52];
	ld.shared.f32 	%f52, [%r9+1664];
	fma.rn.f32 	%f53, %f51, %f52, %f50;
	ld.shared.f32 	%f54, [%r6+56];
	ld.shared.f32 	%f55, [%r9+1792];
	fma.rn.f32 	%f56, %f54, %f55, %f53;
	ld.shared.f32 	%f57, [%r6+60];
	ld.shared.f32 	%f58, [%r9+1920];
	fma.rn.f32 	%f59, %f57, %f58, %f56;
	ld.shared.f32 	%f60, [%r6+64];
	ld.shared.f32 	%f61, [%r9+2048];
	fma.rn.f32 	%f62, %f60, %f61, %f59;
	ld.shared.f32 	%f63, [%r6+68];
	ld.shared.f32 	%f64, [%r9+2176];
	fma.rn.f32 	%f65, %f63, %f64, %f62;
	ld.shared.f32 	%f66, [%r6+72];
	ld.shared.f32 	%f67, [%r9+2304];
	fma.rn.f32 	%f68, %f66, %f67, %f65;
	ld.shared.f32 	%f69, [%r6+76];
	ld.shared.f32 	%f70, [%r9+2432];
	fma.rn.f32 	%f71, %f69, %f70, %f68;
	ld.shared.f32 	%f72, [%r6+80];
	ld.shared.f32 	%f73, [%r9+2560];
	fma.rn.f32 	%f74, %f72, %f73, %f71;
	ld.shared.f32 	%f75, [%r6+84];
	ld.shared.f32 	%f76, [%r9+2688];
	fma.rn.f32 	%f77, %f75, %f76, %f74;
	ld.shared.f32 	%f78, [%r6+88];
	ld.shared.f32 	%f79, [%r9+2816];
	fma.rn.f32 	%f80, %f78, %f79, %f77;
	ld.shared.f32 	%f81, [%r6+92];
	ld.shared.f32 	%f82, [%r9+2944];
	fma.rn.f32 	%f83, %f81, %f82, %f80;
	ld.shared.f32 	%f84, [%r6+96];
	ld.shared.f32 	%f85, [%r9+3072];
	fma.rn.f32 	%f86, %f84, %f85, %f83;
	ld.shared.f32 	%f87, [%r6+100];
	ld.shared.f32 	%f88, [%r9+3200];
	fma.rn.f32 	%f89, %f87, %f88, %f86;
	ld.shared.f32 	%f90, [%r6+104];
	ld.shared.f32 	%f91, [%r9+3328];
	fma.rn.f32 	%f92, %f90, %f91, %f89;
	ld.shared.f32 	%f93, [%r6+108];
	ld.shared.f32 	%f94, [%r9+3456];
	fma.rn.f32 	%f95, %f93, %f94, %f92;
	ld.shared.f32 	%f96, [%r6+112];
	ld.shared.f32 	%f97, [%r9+3584];
	fma.rn.f32 	%f98, %f96, %f97, %f95;
	ld.shared.f32 	%f99, [%r6+116];
	ld.shared.f32 	%f100, [%r9+3712];
	fma.rn.f32 	%f101, %f99, %f100, %f98;
	ld.shared.f32 	%f102, [%r6+120];
	ld.shared.f32 	%f103, [%r9+3840];
	fma.rn.f32 	%f104, %f102, %f103, %f101;
	ld.shared.f32 	%f105, [%r6+124];
	ld.shared.f32 	%f106, [%r9+3968];
	fma.rn.f32 	%f110, %f105, %f106, %f104;
	bar.sync 	0;
	add.s32 	%r41, %r41, 1;
	setp.ne.s32 	%p8, %r41, 0;
	add.s32 	%r40, %r40, %r12;
	add.s32 	%r39, %r39, 32;
	add.s32 	%r38, %r38, 32;
	add.s32 	%r37, %r37, 32;
	@%p8 bra 	$L__BB1_2;
$L__BB1_7:
	max.s32 	%r35, %r3, %r5;
	setp.ge.s32 	%p9, %r35, %r24;
	@%p9 bra 	$L__BB1_9;
	mad.lo.s32 	%r36, %r24, %r3, %r5;
	cvta.to.global.u64 	%rd10, %rd5;
	mul.wide.u32 	%rd11, %r36, 4;
	add.s64 	%rd12, %rd10, %rd11;
	st.global.f32 	[%rd12], %f110;
$L__BB1_9:
	ret;

}


// ===== COMPILED SASS (sm_100) =====

	.target	sm_100

	.elftype	@"ET_EXEC"


//--------------------- .note.nv.tkinfo           --------------------------
	.section	.note.nv.tkinfo,"",@"SHT_NOTE"
	.sectionflags	@"SHF_NOTE_NV_TKINFO"
	.tkinfo
        /*0018*/ 	.word	0x00000002
        /*0030*/ 	.string	""
        /*0030*/ 	.string	"ptxas"
        /*0030*/ 	.string	"Cuda compilation tools, release 13.0, V13.0.88"
        /*0030*/ 	.string	"Build cuda_13.0.r13.0/compiler.36424714_0"
        /*0030*/ 	.string	"-arch sm_100 -m 64 "



//--------------------- .note.nv.cuinfo           --------------------------
	.section	.note.nv.cuinfo,"",@"SHT_NOTE"
	.sectionflags	@"SHF_NOTE_NV_CUINFO"
        /*0018*/ 	.short	0x0002
        /*001a*/ 	.short	0x0064
        /*001c*/ 	.short	0x0082
	.zero		2


//--------------------- .nv.info                  --------------------------
	.section	.nv.info,"",@"SHT_CUDA_INFO"
	.align	4


	//----- nvinfo : EIATTR_REGCOUNT
	.align		4
        /*0000*/ 	.byte	0x04, 0x2f
        /*0002*/ 	.short	(.L_1 - .L_0)
	.align		4
.L_0:
        /*0004*/ 	.word	index@(_Z17add_matrix_kernelPKfS0_Pfiff)
        /*0008*/ 	.word	0x0000000e


	//----- nvinfo : EIATTR_FRAME_SIZE
	.align		4
.L_1:
        /*000c*/ 	.byte	0x04, 0x11
        /*000e*/ 	.short	(.L_3 - .L_2)
	.align		4
.L_2:
        /*0010*/ 	.word	index@(_Z17add_matrix_kernelPKfS0_Pfiff)
        /*0014*/ 	.word	0x00000000


	//----- nvinfo : EIATTR_REGCOUNT
	.align		4
.L_3:
        /*0018*/ 	.byte	0x04, 0x2f
        /*001a*/ 	.short	(.L_5 - .L_4)
	.align		4
.L_4:
        /*001c*/ 	.word	index@(_Z13matmul_kernelPKfS0_Pfi)
        /*0020*/ 	.word	0x00000020


	//----- nvinfo : EIATTR_FRAME_SIZE
	.align		4
.L_5:
        /*0024*/ 	.byte	0x04, 0x11
        /*0026*/ 	.short	(.L_7 - .L_6)
	.align		4
.L_6:
        /*0028*/ 	.word	index@(_Z13matmul_kernelPKfS0_Pfi)
        /*002c*/ 	.word	0x00000000


	//----- nvinfo : EIATTR_MIN_STACK_SIZE
	.align		4
.L_7:
        /*0030*/ 	.byte	0x04, 0x12
        /*0032*/ 	.short	(.L_9 - .L_8)
	.align		4
.L_8:
        /*0034*/ 	.word	index@(_Z13matmul_kernelPKfS0_Pfi)
        /*0038*/ 	.word	0x00000000


	//----- nvinfo : EIATTR_MIN_STACK_SIZE
	.align		4
.L_9:
        /*003c*/ 	.byte	0x04, 0x12
        /*003e*/ 	.short	(.L_11 - .L_10)
	.align		4
.L_10:
        /*0040*/ 	.word	index@(_Z17add_matrix_kernelPKfS0_Pfiff)
        /*0044*/ 	.word	0x00000000
.L_11:


//--------------------- .nv.compat                --------------------------
	.section	.nv.compat,"",@"SHT_CUDA_COMPAT_INFO"
	.align	4
        /*0000*/ 	.byte	0x02, 0x09, 0x00, 0x00, 0x02, 0x02, 0x01, 0x00, 0x02, 0x05, 0x05, 0x00, 0x03, 0x07, 0x01, 0x01
        /*0010*/ 	.byte	0x02, 0x03, 0x00, 0x00, 0x02, 0x06, 0x01, 0x00, 0x04, 0x0b, 0x08, 0x00, 0x09, 0x00, 0x00, 0x00
        /*0020*/ 	.byte	0x00, 0x00, 0x00, 0x00


//--------------------- .nv.info._Z13matmul_kernelPKfS0_Pfi --------------------------
	.section	.nv.info._Z13matmul_kernelPKfS0_Pfi,"",@"SHT_CUDA_INFO"
	.sectionflags	@""
	.align	4


	//----- nvinfo : EIATTR_CUDA_API_VERSION
	.align		4
        /*0000*/ 	.byte	0x04, 0x37
        /*0002*/ 	.short	(.L_13 - .L_12)
.L_12:
        /*0004*/ 	.word	0x00000082


	//----- nvinfo : EIATTR_KPARAM_INFO
	.align		4
.L_13:
        /*0008*/ 	.byte	0x04, 0x17
        /*000a*/ 	.short	(.L_15 - .L_14)
.L_14:
        /*000c*/ 	.word	0x00000000
        /*0010*/ 	.short	0x0003
        /*0012*/ 	.short	0x0018
        /*0014*/ 	.byte	0x00, 0xf0, 0x11, 0x00


	//----- nvinfo : EIATTR_KPARAM_INFO
	.align		4
.L_15:
        /*0018*/ 	.byte	0x04, 0x17
        /*001a*/ 	.short	(.L_17 - .L_16)
.L_16:
        /*001c*/ 	.word	0x00000000
        /*0020*/ 	.short	0x0002
        /*0022*/ 	.short	0x0010
        /*0024*/ 	.byte	0x00, 0xf5, 0x21, 0x00


	//----- nvinfo : EIATTR_KPARAM_INFO
	.align		4
.L_17:
        /*0028*/ 	.byte	0x04, 0x17
        /*002a*/ 	.short	(.L_19 - .L_18)
.L_18:
        /*002c*/ 	.word	0x00000000
        /*0030*/ 	.short	0x0001
        /*0032*/ 	.short	0x0008
        /*0034*/ 	.byte	0x00, 0xf5, 0x21, 0x00


	//----- nvinfo : EIATTR_KPARAM_INFO
	.align		4
.L_19:
        /*0038*/ 	.byte	0x04, 0x17
        /*003a*/ 	.short	(.L_21 - .L_20)
.L_20:
        /*003c*/ 	.word	0x00000000
        /*0040*/ 	.short	0x0000
        /*0042*/ 	.short	0x0000
        /*0044*/ 	.byte	0x00, 0xf5, 0x21, 0x00


	//----- nvinfo : EIATTR_SPARSE_MMA_MASK
	.align		4
.L_21:
        /*0048*/ 	.byte	0x03, 0x50
        /*004a*/ 	.short	0x0000


	//----- nvinfo : EIATTR_MAXREG_COUNT
	.align		4
        /*004c*/ 	.byte	0x03, 0x1b
        /*004e*/ 	.short	0x00ff


	//----- nvinfo : EIATTR_NUM_BARRIERS
	.align		4
        /*0050*/ 	.byte	0x02, 0x4c
        /*0052*/ 	.byte	0x01
	.zero		1


	//----- nvinfo : EIATTR_MERCURY_ISA_VERSION
	.align		4
        /*0054*/ 	.byte	0x03, 0x5f
        /*0056*/ 	.short	0x0101


	//----- nvinfo : EIATTR_VRC_CTA_INIT_COUNT
	.align		4
        /*0058*/ 	.byte	0x02, 0x4a
	.zero		1
	.zero		1


	//----- nvinfo : EIATTR_EXIT_INSTR_OFFSETS
	.align		4
        /*005c*/ 	.byte	0x04, 0x1c
        /*005e*/ 	.short	(.L_23 - .L_22)


	//   ....[0]....
.L_22:
        /*0060*/ 	.word	0x00000800


	//   ....[1]....
        /*0064*/ 	.word	0x00000850


	//----- nvinfo : EIATTR_CBANK_PARAM_SIZE
	.align		4
.L_23:
        /*0068*/ 	.byte	0x03, 0x19
        /*006a*/ 	.short	0x001c


	//----- nvinfo : EIATTR_PARAM_CBANK
	.align		4
        /*006c*/ 	.byte	0x04, 0x0a
        /*006e*/ 	.short	(.L_25 - .L_24)
	.align		4
.L_24:
        /*0070*/ 	.word	index@(.nv.constant0._Z13matmul_kernelPKfS0_Pfi)
        /*0074*/ 	.short	0x0380
        /*0076*/ 	.short	0x001c


	//----- nvinfo : EIATTR_SW_WAR
	.align		4
.L_25:
        /*0078*/ 	.byte	0x04, 0x36
        /*007a*/ 	.short	(.L_27 - .L_26)
.L_26:
        /*007c*/ 	.word	0x00000008
.L_27:


//--------------------- .nv.info._Z17add_matrix_kernelPKfS0_Pfiff --------------------------
	.section	.nv.info._Z17add_matrix_kernelPKfS0_Pfiff,"",@"SHT_CUDA_INFO"
	.sectionflags	@""
	.align	4


	//----- nvinfo : EIATTR_CUDA_API_VERSION
	.align		4
        /*0000*/ 	.byte	0x04, 0x37
        /*0002*/ 	.short	(.L_29 - .L_28)
.L_28:
        /*0004*/ 	.word	0x00000082


	//----- nvinfo : EIATTR_KPARAM_INFO
	.align		4
.L_29:
        /*0008*/ 	.byte	0x04, 0x17
        /*000a*/ 	.short	(.L_31 - .L_30)
.L_30:
        /*000c*/ 	.word	0x00000000
        /*0010*/ 	.short	0x0005
        /*0012*/ 	.short	0x0020
        /*0014*/ 	.byte	0x00, 0xf0, 0x11, 0x00


	//----- nvinfo : EIATTR_KPARAM_INFO
	.align		4
.L_31:
        /*0018*/ 	.byte	0x04, 0x17
        /*001a*/ 	.short	(.L_33 - .L_32)
.L_32:
        /*001c*/ 	.word	0x00000000
        /*0020*/ 	.short	0x0004
        /*0022*/ 	.short	0x001c
        /*0024*/ 	.byte	0x00, 0xf0, 0x11, 0x00


	//----- nvinfo : EIATTR_KPARAM_INFO
	.align		4
.L_33:
        /*0028*/ 	.byte	0x04, 0x17
        /*002a*/ 	.short	(.L_35 - .L_34)
.L_34:
        /*002c*/ 	.word	0x00000000
        /*0030*/ 	.short	0x0003
        /*0032*/ 	.short	0x0018
        /*0034*/ 	.byte	0x00, 0xf0, 0x11, 0x00


	//----- nvinfo : EIATTR_KPARAM_INFO
	.align		4
.L_35:
        /*0038*/ 	.byte	0x04, 0x17
        /*003a*/ 	.short	(.L_37 - .L_36)
.L_36:
        /*003c*/ 	.word	0x00000000
        /*0040*/ 	.short	0x0002
        /*0042*/ 	.short	0x0010
        /*0044*/ 	.byte	0x00, 0xf5, 0x21, 0x00


	//----- nvinfo : EIATTR_KPARAM_INFO
	.align		4
.L_37:
        /*0048*/ 	.byte	0x04, 0x17
        /*004a*/ 	.short	(.L_39 - .L_38)
.L_38:
        /*004c*/ 	.word	0x00000000
        /*0050*/ 	.short	0x0001
        /*0052*/ 	.short	0x0008
        /*0054*/ 	.byte	0x00, 0xf5, 0x21, 0x00


	//----- nvinfo : EIATTR_KPARAM_INFO
	.align		4
.L_39:
        /*0058*/ 	.byte	0x04, 0x17
        /*005a*/ 	.short	(.L_41 - .L_40)
.L_40:
        /*005c*/ 	.word	0x00000000
        /*0060*/ 	.short	0x0000
        /*0062*/ 	.short	0x0000
        /*0064*/ 	.byte	0x00, 0xf5, 0x21, 0x00


	//----- nvinfo : EIATTR_SPARSE_MMA_MASK
	.align		4
.L_41:
        /*0068*/ 	.byte	0x03, 0x50
        /*006a*/ 	.short	0x0000


	//----- nvinfo : EIATTR_MAXREG_COUNT
	.align		4
        /*006c*/ 	.byte	0x03, 0x1b
        /*006e*/ 	.short	0x00ff


	//----- nvinfo : EIATTR_MERCURY_ISA_VERSION
	.align		4
        /*0070*/ 	.byte	0x03, 0x5f
        /*0072*/ 	.short	0x0101


	//----- nvinfo : EIATTR_VRC_CTA_INIT_COUNT
	.align		4
        /*0074*/ 	.byte	0x02, 0x4a
	.zero		1
	.zero		1


	//----- nvinfo : EIATTR_EXIT_INSTR_OFFSETS
	.align		4
        /*0078*/ 	.byte	0x04, 0x1c
        /*007a*/ 	.short	(.L_43 - .L_42)


	//   ....[0]....
.L_42:
        /*007c*/ 	.word	0x00000080


	//   ....[1]....
        /*0080*/ 	.word	0x00000170


	//----- nvinfo : EIATTR_CBANK_PARAM_SIZE
	.align		4
.L_43:
        /*0084*/ 	.byte	0x03, 0x19
        /*0086*/ 	.short	0x0024


	//----- nvinfo : EIATTR_PARAM_CBANK
	.align		4
        /*0088*/ 	.byte	0x04, 0x0a
        /*008a*/ 	.short	(.L_45 - .L_44)
	.align		4
.L_44:
        /*008c*/ 	.word	index@(.nv.constant0._Z17add_matrix_kernelPKfS0_Pfiff)
        /*0090*/ 	.short	0x0380
        /*0092*/ 	.short	0x0024


	//----- nvinfo : EIATTR_SW_WAR
	.align		4
.L_45:
        /*0094*/ 	.byte	0x04, 0x36
        /*0096*/ 	.short	(.L_47 - .L_46)
.L_46:
        /*0098*/ 	.word	0x00000008
.L_47:


//--------------------- .nv.callgraph             --------------------------
	.section	.nv.callgraph,"",@"SHT_CUDA_CALLGRAPH"
	.align	4
	.sectionentsize	8
	.align		4
        /*0000*/ 	.word	0x00000000
	.align		4
        /*0004*/ 	.word	0xffffffff
	.align		4
        /*0008*/ 	.word	0x00000000
	.align		4
        /*000c*/ 	.word	0xfffffffe
	.align		4
        /*0010*/ 	.word	0x00000000
	.align		4
        /*0014*/ 	.word	0xfffffffd
	.align		4
        /*0018*/ 	.word	0x00000000
	.align		4
        /*001c*/ 	.word	0xfffffffc


//--------------------- .text._Z13matmul_kernelPKfS0_Pfi --------------------------
	.section	.text._Z13matmul_kernelPKfS0_Pfi,"ax",@progbits
	.align	128
        .global         _Z13matmul_kernelPKfS0_Pfi
        .type           _Z13matmul_kernelPKfS0_Pfi,@function
        .size           _Z13matmul_kernelPKfS0_Pfi,(.L_x_4 - _Z13matmul_kernelPKfS0_Pfi)
        .other          _Z13matmul_kernelPKfS0_Pfi,@"STO_CUDA_ENTRY STV_DEFAULT"
_Z13matmul_kernelPKfS0_Pfi:
.text._Z13matmul_kernelPKfS0_Pfi:
[----:B------:R-:W-:Y:S01]  /*0000*/  LDC R1, c[0x0][0x37c] ;  /* 0x0000df00ff017b82 */ /* 0x000fe20000000800 */
[----:B------:R-:W0:Y:S01]  /*0010*/  LDCU UR4, c[0x0][0x398] ;  /* 0x00007300ff0477ac */ /* 0x000e220008000800 */
[----:B------:R-:W1:Y:S01]  /*0020*/  S2R R18, SR_CTAID.Y ;  /* 0x0000000000127919 */ /* 0x000e620000002600 */
[----:B------:R-:W-:Y:S01]  /*0030*/  HFMA2 R25, -RZ, RZ, 0, 0 ;  /* 0x00000000ff197431 */ /* 0x000fe200000001ff */
[----:B------:R-:W2:Y:S01]  /*0040*/  LDCU.64 UR8, c[0x0][0x358] ;  /* 0x00006b00ff0877ac */ /* 0x000ea20008000a00 */
[----:B------:R-:W1:Y:S01]  /*0050*/  S2R R19, SR_TID.Y ;  /* 0x0000000000137919 */ /* 0x000e620000002200 */
[----:B------:R-:W3:Y:S01]  /*0060*/  S2R R4, SR_CTAID.X ;  /* 0x0000000000047919 */ /* 0x000ee20000002500 */
[----:B------:R-:W3:Y:S01]  /*0070*/  S2R R21, SR_TID.X ;  /* 0x0000000000157919 */ /* 0x000ee20000002100 */
[----:B0-----:R-:W-:-:S04]  /*0080*/  MOV R6, UR4 ;  /* 0x0000000400067c02 */ /* 0x001fc80008000f00 */
[----:B------:R-:W-:Y:S02]  /*0090*/  ISETP.GE.AND P0, PT, R6, 0x1, PT ;  /* 0x000000010600780c */ /* 0x000fe40003f06270 */
[----:B-1----:R-:W-:Y:S02]  /*00a0*/  LEA R18, R18, R19, 0x5 ;  /* 0x0000001312127211 */ /* 0x002fe400078e28ff */
[----:B---3--:R-:W-:-:S09]  /*00b0*/  LEA R23, R4, R21, 0x5 ;  /* 0x0000001504177211 */ /* 0x008fd200078e28ff */
[----:B--2---:R-:W-:Y:S05]  /*00c0*/  @!P0 BRA `(.L_x_0) ;  /* 0x0000000400c48947 */ /* 0x004fea0003800000 */
[----:B------:R-:W0:Y:S01]  /*00d0*/  S2UR UR6, SR_CgaCtaId ;  /* 0x00000000000679c3 */ /* 0x000e220000008800 */
[----:B------:R-:W-:Y:S01]  /*00e0*/  UMOV UR4, 0x400 ;  /* 0x0000040000047882 */ /* 0x000fe20000000000 */
[----:B------:R-:W-:Y:S01]  /*00f0*/  IADD3 R2, PT, PT, R6, 0x1f, RZ ;  /* 0x0000001f06027810 */ /* 0x000fe20007ffe0ff */
[----:B------:R-:W-:Y:S01]  /*0100*/  UIADD3 UR5, UPT, UPT, UR4, 0x1000, URZ ;  /* 0x0000100004057890 */ /* 0x000fe2000fffe0ff */
[-CC-:B------:R-:W-:Y:S01]  /*0110*/  IMAD R17, R19, R6.reuse, R21.reuse ;  /* 0x0000000613117224 */ /* 0x180fe200078e0215 */
[----:B------:R-:W-:Y:S01]  /*0120*/  MOV R25, RZ ;  /* 0x000000ff00197202 */ /* 0x000fe20000000f00 */
[----:B------:R-:W-:Y:S01]  /*0130*/  IMAD R7, R18, R6, R21 ;  /* 0x0000000612077224 */ /* 0x000fe200078e0215 */
[----:B------:R-:W-:Y:S01]  /*0140*/  SHF.R.U32.HI R2, RZ, 0x5, R2 ;  /* 0x00000005ff027819 */ /* 0x000fe20000011602 */
[----:B------:R-:W1:Y:S01]  /*0150*/  LDC R0, c[0x0][0x398] ;  /* 0x0000e600ff007b82 */ /* 0x000e620000000800 */
[----:B------:R-:W-:Y:S02]  /*0160*/  LEA R17, R4, R17, 0x5 ;  /* 0x0000001104117211 */ /* 0x000fe400078e28ff */
[----:B------:R-:W-:Y:S01]  /*0170*/  IADD3 R16, PT, PT, -R2, RZ, RZ ;  /* 0x000000ff02107210 */ /* 0x000fe20007ffe1ff */
[----:B0-----:R-:W-:-:S02]  /*0180*/  ULEA UR4, UR6, UR4, 0x18 ;  /* 0x0000000406047291 */ /* 0x001fc4000f8ec0ff */
[----:B------:R-:W-:-:S04]  /*0190*/  ULEA UR5, UR6, UR5, 0x18 ;  /* 0x0000000506057291 */ /* 0x000fc8000f8ec0ff */
[----:B------:R-:W-:Y:S02]  /*01a0*/  LEA R5, R19, UR4, 0x7 ;  /* 0x0000000413057c11 */ /* 0x000fe4000f8e38ff */
[C---:B------:R-:W-:Y:S02]  /*01b0*/  LEA R3, R21.reuse, UR5, 0x2 ;  /* 0x0000000515037c11 */ /* 0x040fe4000f8e10ff */
[----:B------:R-:W-:Y:S02]  /*01c0*/  LEA R4, R21, R5, 0x2 ;  /* 0x0000000515047211 */ /* 0x000fe400078e10ff */
[----:B------:R-:W-:-:S07]  /*01d0*/  LEA R2, R19, R3, 0x7 ;  /* 0x0000000313027211 */ /* 0x000fce00078e38ff */
.L_x_1:
[----:B-1----:R-:W-:Y:S01]  /*01e0*/  MOV R6, R0 ;  /* 0x0000000000067202 */ /* 0x002fe20000000f00 */
[----:B------:R-:W-:Y:S01]  /*01f0*/  HFMA2 R29, -RZ, RZ, 0, 0 ;  /* 0x00000000ff1d7431 */ /* 0x000fe200000001ff */
[----:B------:R-:W-:Y:S02]  /*0200*/  MOV R20, RZ ;  /* 0x000000ff00147202 */ /* 0x000fe40000000f00 */
[-C--:B------:R-:W-:Y:S02]  /*0210*/  ISETP.GE.AND P1, PT, R21, R6.reuse, PT ;  /* 0x000000061500720c */ /* 0x080fe40003f26270 */
[-C--:B------:R-:W-:Y:S02]  /*0220*/  ISETP.GE.U32.AND P0, PT, R23, R6.reuse, PT ;  /* 0x000000061700720c */ /* 0x080fe40003f06070 */
[-C--:B------:R-:W-:Y:S02]  /*0230*/  ISETP.GE.U32.OR P1, PT, R18, R6.reuse, P1 ;  /* 0x000000061200720c */ /* 0x080fe40000f26470 */
[----:B------:R-:W-:-:S11]  /*0240*/  ISETP.GE.OR P0, PT, R19, R6, P0 ;  /* 0x000000061300720c */ /* 0x000fd60000706670 */
[----:B------:R-:W0:Y:S08]  /*0250*/  @!P1 LDC.64 R10, c[0x0][0x380] ;  /* 0x0000e000ff0a9b82 */ /* 0x000e300000000a00 */
[----:B------:R-:W1:Y:S01]  /*0260*/  @!P0 LDC.64 R8, c[0x0][0x388] ;  /* 0x0000e200ff088b82 */ /* 0x000e620000000a00 */
[----:B0-----:R-:W-:-:S05]  /*0270*/  @!P1 IMAD.WIDE.U32 R10, R7, 0x4, R10 ;  /* 0x00000004070a9825 */ /* 0x001fca00078e000a */
[----:B------:R-:W2:Y:S01]  /*0280*/  @!P1 LDG.E R29, desc[UR8][R10.64] ;  /* 0x000000080a1d9981 */ /* 0x000ea2000c1e1900 */
[----:B-1----:R-:W-:-:S05]  /*0290*/  @!P0 IMAD.WIDE.U32 R8, R17, 0x4, R8 ;  /* 0x0000000411088825 */ /* 0x002fca00078e0008 */
[----:B------:R-:W3:Y:S04]  /*02a0*/  @!P0 LDG.E R20, desc[UR8][R8.64] ;  /* 0x0000000808148981 */ /* 0x000ee8000c1e1900 */
[----:B--2---:R-:W-:Y:S04]  /*02b0*/  STS [R4], R29 ;  /* 0x0000001d04007388 */ /* 0x004fe80000000800 */
[----:B---3--:R-:W-:Y:S01]  /*02c0*/  STS [R2], R20 ;  /* 0x0000001402007388 */ /* 0x008fe20000000800 */
[----:B------:R-:W-:Y:S06]  /*02d0*/  BAR.SYNC.DEFER_BLOCKING 0x0 ;  /* 0x0000000000007b1d */ /* 0x000fec0000010000 */
[----:B------:R-:W-:Y:S04]  /*02e0*/  LDS R24, [R3] ;  /* 0x0000000003187984 */ /* 0x000fe80000000800 */
[----:B------:R-:W0:Y:S04]  /*02f0*/  LDS.128 R12, [R5] ;  /* 0x00000000050c7984 */ /* 0x000e280000000c00 */
[----:B------:R-:W1:Y:S04]  /*0300*/  LDS R26, [R3+0x80] ;  /* 0x00008000031a7984 */ /* 0x000e680000000800 */
[----:B------:R-:W2:Y:S04]  /*0310*/  LDS R27, [R3+0x100] ;  /* 0x00010000031b7984 */ /* 0x000ea80000000800 */
[----:B------:R-:W3:Y:S04]  /*0320*/  LDS R22, [R3+0x180] ;  /* 0x0001800003167984 */ /* 0x000ee80000000800 */
[----:B------:R-:W-:Y:S04]  /*0330*/  LDS.128 R8, [R5+0x10] ;  /* 0x0000100005087984 */ /* 0x000fe80000000c00 */
[----:B------:R-:W-:Y:S01]  /*0340*/  LDS R20, [R3+0x280] ;  /* 0x0002800003147984 */ /* 0x000fe20000000800 */
[----:B0-----:R-:W-:-:S03]  /*0350*/  FFMA R12, R12, R24, R25 ;  /* 0x000000180c0c7223 */ /* 0x001fc60000000019 */
[----:B------:R-:W0:Y:S01]  /*0360*/  LDS R25, [R3+0x200] ;  /* 0x0002000003197984 */ /* 0x000e220000000800 */
[----:B-1----:R-:W-:-:S03]  /*0370*/  FFMA R12, R26, R13, R12 ;  /* 0x0000000d1a0c7223 */ /* 0x002fc6000000000c */
[----:B------:R-:W-:Y:S01]  /*0380*/  LDS R24, [R3+0xb80] ;  /* 0x000b800003187984 */ /* 0x000fe20000000800 */
[----:B--2---:R-:W-:-:S03]  /*0390*/  FFMA R13, R27, R14, R12 ;  /* 0x0000000e1b0d7223 */ /* 0x004fc6000000000c */
[----:B------:R-:W1:Y:S01]  /*03a0*/  LDS R27, [R3+0x300] ;  /* 0x00030000031b7984 */ /* 0x000e620000000800 */
[----:B---3--:R-:W-:-:S03]  /*03b0*/  FFMA R13, R22, R15, R13 ;  /* 0x0000000f160d7223 */ /* 0x008fc6000000000d */
[----:B------:R-:W2:Y:S01]  /*03c0*/  LDS R22, [R3+0x380] ;  /* 0x0003800003167984 */ /* 0x000ea20000000800 */
[----:B0-----:R-:W-:-:S03]  /*03d0*/  FFMA R29, R8, R25, R13 ;  /* 0x00000019081d7223 */ /* 0x001fc6000000000d */
[----:B------:R-:W-:Y:S04]  /*03e0*/  LDS R25, [R3+0x400] ;  /* 0x0004000003197984 */ /* 0x000fe80000000800 */
[----:B------:R-:W0:Y:S01]  /*03f0*/  LDS.128 R12, [R5+0x20] ;  /* 0x00002000050c7984 */ /* 0x000e220000000c00 */
[----:B------:R-:W-:-:S03]  /*0400*/  FFMA R8, R20, R9, R29 ;  /* 0x0000000914087223 */ /* 0x000fc6000000001d */
[----:B------:R-:W3:Y:S01]  /*0410*/  LDS R20, [R3+0x480] ;  /* 0x0004800003147984 */ /* 0x000ee20000000800 */
[----:B-1----:R-:W-:-:S03]  /*0420*/  FFMA R9, R27, R10, R8 ;  /* 0x0000000a1b097223 */ /* 0x002fc60000000008 */
[----:B------:R-:W1:Y:S01]  /*0430*/  LDS R27, [R3+0x500] ;  /* 0x00050000031b7984 */ /* 0x000e620000000800 */
[----:B--2---:R-:W-:-:S03]  /*0440*/  FFMA R9, R22, R11, R9 ;  /* 0x0000000b16097223 */ /* 0x004fc60000000009 */
[----:B------:R-:W2:Y:S01]  /*0450*/  LDS R22, [R3+0x580] ;  /* 0x0005800003167984 */ /* 0x000ea20000000800 */
[----:B0-----:R-:W-:-:S03]  /*0460*/  FFMA R29, R12, R25, R9 ;  /* 0x000000190c1d7223 */ /* 0x001fc60000000009 */
[----:B------:R-:W-:Y:S04]  /*0470*/  LDS R25, [R3+0x600] ;  /* 0x0006000003197984 */ /* 0x000fe80000000800 */
[----:B------:R-:W0:Y:S01]  /*0480*/  LDS.128 R8, [R5+0x30] ;  /* 0x0000300005087984 */ /* 0x000e220000000c00 */
[----:B---3--:R-:W-:-:S03]  /*0490*/  FFMA R12, R20, R13, R29 ;  /* 0x0000000d140c7223 */ /* 0x008fc6000000001d */
        /* <DEDUP_REMOVED lines=22> */
[----:B------:R-:W-:Y:S04]  /*0600*/  LDS R29, [R3+0xc00] ;  /* 0x000c0000031d7984 */ /* 0x000fe80000000800 */
[----:B------:R-:W-:Y:S01]  /*0610*/  LDS R22, [R3+0xc80] ;  /* 0x000c800003167984 */ /* 0x000fe20000000800 */
[----:B0-----:R-:W-:-:S03]  /*0620*/  FFMA R25, R8, R25, R13 ;  /* 0x0000001908197223 */ /* 0x001fc6000000000d */
[----:B------:R-:W0:Y:S01]  /*0630*/  LDS.128 R12, [R5+0x60] ;  /* 0x00006000050c7984 */ /* 0x000e220000000c00 */
[----:B---3--:R-:W-:-:S03]  /*0640*/  FFMA R20, R20, R9, R25 ;  /* 0x0000000914147223 */ /* 0x008fc60000000019 */
[----:B------:R-:W2:Y:S01]  /*0650*/  LDS R25, [R3+0xd00] ;  /* 0x000d000003197984 */ /* 0x000ea20000000800 */
[----:B-1----:R-:W-:-:S03]  /*0660*/  FFMA R27, R27, R10, R20 ;  /* 0x0000000a1b1b7223 */ /* 0x002fc60000000014 */
[----:B------:R-:W1:Y:S01]  /*0670*/  LDS R20, [R3+0xd80] ;  /* 0x000d800003147984 */ /* 0x000e620000000800 */
[----:B------:R-:W-:-:S03]  /*0680*/  FFMA R11, R24, R11, R27 ;  /* 0x0000000b180b7223 */ /* 0x000fc6000000001b */
[----:B------:R-:W-:Y:S01]  /*0690*/  LDS R27, [R3+0xe00] ;  /* 0x000e0000031b7984 */ /* 0x000fe20000000800 */
[----:B0-----:R-:W-:-:S03]  /*06a0*/  FFMA R29, R12, R29, R11 ;  /* 0x0000001d0c1d7223 */ /* 0x001fc6000000000b */
[----:B------:R-:W0:Y:S01]  /*06b0*/  LDS.128 R8, [R5+0x70] ;  /* 0x0000700005087984 */ /* 0x000e220000000c00 */
[----:B------:R-:W-:-:S03]  /*06c0*/  FFMA R22, R22, R13, R29 ;  /* 0x0000000d16167223 */ /* 0x000fc6000000001d */
[----:B------:R-:W3:Y:S04]  /*06d0*/  LDS R29, [R3+0xe80] ;  /* 0x000e8000031d7984 */ /* 0x000ee80000000800 */
[----:B------:R-:W4:Y:S04]  /*06e0*/  LDS R13, [R3+0xf00] ;  /* 0x000f0000030d7984 */ /* 0x000f280000000800 */
[----:B------:R-:W5:Y:S01]  /*06f0*/  LDS R12, [R3+0xf80] ;  /* 0x000f8000030c7984 */ /* 0x000f620000000800 */
[----:B--2---:R-:W-:Y:S01]  /*0700*/  FFMA R25, R25, R14, R22 ;  /* 0x0000000e19197223 */ /* 0x004fe20000000016 */
[----:B------:R-:W-:-:S03]  /*0710*/  IADD3 R16, PT, PT, R16, 0x1, RZ ;  /* 0x0000000110107810 */ /* 0x000fc60007ffe0ff */
[----:B-1----:R-:W-:Y:S01]  /*0720*/  FFMA R15, R20, R15, R25 ;  /* 0x0000000f140f7223 */ /* 0x002fe20000000019 */
[----:B------:R-:W-:Y:S01]  /*0730*/  BAR.SYNC.DEFER_BLOCKING 0x0 ;  /* 0x0000000000007b1d */ /* 0x000fe20000010000 */
[----:B------:R-:W-:Y:S02]  /*0740*/  ISETP.NE.AND P0, PT, R16, RZ, PT ;  /* 0x000000ff1000720c */ /* 0x000fe40003f05270 */
[----:B------:R-:W-:Y:S02]  /*0750*/  IADD3 R21, PT, PT, R21, 0x20, RZ ;  /* 0x0000002015157810 */ /* 0x000fe40007ffe0ff */
[----:B------:R-:W-:Y:S02]  /*0760*/  IADD3 R19, PT, PT, R19, 0x20, RZ ;  /* 0x0000002013137810 */ /* 0x000fe40007ffe0ff */
[----:B------:R-:W-:Y:S02]  /*0770*/  IADD3 R7, PT, PT, R7, 0x20, RZ ;  /* 0x0000002007077810 */ /* 0x000fe40007ffe0ff */
[----:B------:R-:W-:Y:S01]  /*0780*/  LEA R17, R6, R17, 0x5 ;  /* 0x0000001106117211 */ /* 0x000fe200078e28ff */
[----:B0-----:R-:W-:-:S04]  /*0790*/  FFMA R8, R8, R27, R15 ;  /* 0x0000001b08087223 */ /* 0x001fc8000000000f */
[----:B---3--:R-:W-:-:S04]  /*07a0*/  FFMA R8, R29, R9, R8 ;  /* 0x000000091d087223 */ /* 0x008fc80000000008 */
[----:B----4-:R-:W-:-:S04]  /*07b0*/  FFMA R13, R13, R10, R8 ;  /* 0x0000000a0d0d7223 */ /* 0x010fc80000000008 */
[----:B-----5:R-:W-:Y:S01]  /*07c0*/  FFMA R25, R12, R11, R13 ;  /* 0x0000000b0c197223 */ /* 0x020fe2000000000d */
[----:B------:R-:W-:Y:S06]  /*07d0*/  @P0 BRA `(.L_x_1) ;  /* 0xfffffff800800947 */ /* 0x000fec000383ffff */
.L_x_0:
[----:B------:R-:W-:-:S04]  /*07e0*/  VIMNMX R3, PT, PT, R18, R23, !PT ;  /* 0x0000001712037248 */ /* 0x000fc80007fe0100 */
[----:B------:R-:W-:-:S13]  /*07f0*/  ISETP.GE.AND P0, PT, R3, R6, PT ;  /* 0x000000060300720c */ /* 0x000fda0003f06270 */
[----:B------:R-:W-:Y:S05]  /*0800*/  @P0 EXIT ;  /* 0x000000000000094d */ /* 0x000fea0003800000 */
[----:B------:R-:W0:Y:S01]  /*0810*/  LDC.64 R2, c[0x0][0x390] ;  /* 0x0000e400ff027b82 */ /* 0x000e220000000a00 */
[----:B------:R-:W-:-:S04]  /*0820*/  IMAD R23, R18, R6, R23 ;  /* 0x0000000612177224 */ /* 0x000fc800078e0217 */
[----:B0-----:R-:W-:-:S05]  /*0830*/  IMAD.WIDE.U32 R2, R23, 0x4, R2 ;  /* 0x0000000417027825 */ /* 0x001fca00078e0002 */
[----:B------:R-:W-:Y:S01]  /*0840*/  STG.E desc[UR8][R2.64], R25 ;  /* 0x0000001902007986 */ /* 0x000fe2000c101908 */
[----:B------:R-:W-:Y:S05]  /*0850*/  EXIT ;  /* 0x000000000000794d */ /* 0x000fea0003800000 */
.L_x_2:
[----:B------:R-:W-:-:S00]  /*0860*/  BRA `(.L_x_2) ;  /* 0xfffffffc00fc7947 */ /* 0x000fc0000383ffff */
[----:B------:R-:W-:-:S00]  /*0870*/  NOP ;  /* 0x0000000000007918 */ /* 0x000fc00000000000 */
        /* <DEDUP_REMOVED lines=8> */
.L_x_4:


//--------------------- .text._Z17add_matrix_kernelPKfS0_Pfiff --------------------------
	.section	.text._Z17add_matrix_kernelPKfS0_Pfiff,"ax",@progbits
	.align	128
        .global         _Z17add_matrix_kernelPKfS0_Pfiff
        .type           _Z17add_matrix_kernelPKfS0_Pfiff,@function
        .size           _Z17add_matrix_kernelPKfS0_Pfiff,(.L_x_5 - _Z17add_matrix_kernelPKfS0_Pfiff)
        .other          _Z17add_matrix_kernelPKfS0_Pfiff,@"STO_CUDA_ENTRY STV_DEFAULT"
_Z17add_matrix_kernelPKfS0_Pfiff:
.text._Z17add_matrix_kernelPKfS0_Pfiff:
[----:B------:R-:W-:Y:S01]  /*0000*/  LDC R1, c[0x0][0x37c] ;  /* 0x0000df00ff017b82 */ /* 0x000fe20000000800 */
[----:B------:R-:W0:Y:S07]  /*0010*/  S2R R0, SR_TID.X ;  /* 0x0000000000007919 */ /* 0x000e2e0000002100 */
[----:B------:R-:W0:Y:S01]  /*0020*/  S2UR UR5, SR_CTAID.X ;  /* 0x00000000000579c3 */ /* 0x000e220000002500 */
[----:B------:R-:W1:Y:S07]  /*0030*/  LDCU UR4, c[0x0][0x398] ;  /* 0x00007300ff0477ac */ /* 0x000e6e0008000800 */
[----:B------:R-:W0:Y:S01]  /*0040*/  LDC R9, c[0x0][0x360] ;  /* 0x0000d800ff097b82 */ /* 0x000e220000000800 */
[----:B-1----:R-:W-:Y:S01]  /*0050*/  UIMAD UR4, UR4, UR4, URZ ;  /* 0x00000004040472a4 */ /* 0x002fe2000f8e02ff */
[----:B0-----:R-:W-:-:S05]  /*0060*/  IMAD R9, R9, UR5, R0 ;  /* 0x0000000509097c24 */ /* 0x001fca000f8e0200 */
[----:B------:R-:W-:-:S13]  /*0070*/  ISETP.GE.AND P0, PT, R9, UR4, PT ;  /* 0x0000000409007c0c */ /* 0x000fda000bf06270 */
[----:B------:R-:W-:Y:S05]  /*0080*/  @P0 EXIT ;  /* 0x000000000000094d */ /* 0x000fea0003800000 */
[----:B------:R-:W0:Y:S01]  /*0090*/  LDC.64 R4, c[0x0][0x388] ;  /* 0x0000e200ff047b82 */ /* 0x000e220000000a00 */
[----:B------:R-:W1:Y:S01]  /*00a0*/  LDCU.64 UR4, c[0x0][0x358] ;  /* 0x00006b00ff0477ac */ /* 0x000e620008000a00 */
[----:B------:R-:W2:Y:S06]  /*00b0*/  LDCU UR6, c[0x0][0x3a0] ;  /* 0x00007400ff0677ac */ /* 0x000eac0008000800 */
[----:B------:R-:W3:Y:S01]  /*00c0*/  LDC.64 R2, c[0x0][0x380] ;  /* 0x0000e000ff027b82 */ /* 0x000ee20000000a00 */
[----:B------:R-:W4:Y:S07]  /*00d0*/  LDCU UR7, c[0x0][0x39c] ;  /* 0x00007380ff0777ac */ /* 0x000f2e0008000800 */
[----:B------:R-:W5:Y:S01]  /*00e0*/  LDC.64 R6, c[0x0][0x390] ;  /* 0x0000e400ff067b82 */ /* 0x000f620000000a00 */
[----:B0-----:R-:W-:-:S06]  /*00f0*/  IMAD.WIDE R4, R9, 0x4, R4 ;  /* 0x0000000409047825 */ /* 0x001fcc00078e0204 */
[----:B-1----:R-:W2:Y:S01]  /*0100*/  LDG.E R4, desc[UR4][R4.64] ;  /* 0x0000000404047981 */ /* 0x002ea2000c1e1900 */
[----:B---3--:R-:W-:-:S06]  /*0110*/  IMAD.WIDE R2, R9, 0x4, R2 ;  /* 0x0000000409027825 */ /* 0x008fcc00078e0202 */
[----:B------:R-:W4:Y:S01]  /*0120*/  LDG.E R2, desc[UR4][R2.64] ;  /* 0x0000000402027981 */ /* 0x000f22000c1e1900 */
[----:B-----5:R-:W-:-:S04]  /*0130*/  IMAD.WIDE R6, R9, 0x4, R6 ;  /* 0x0000000409067825 */ /* 0x020fc800078e0206 */
[----:B--2---:R-:W-:-:S04]  /*0140*/  FMUL R11, R4, UR6 ;  /* 0x00000006040b7c20 */ /* 0x004fc80008400000 */
[----:B----4-:R-:W-:-:S05]  /*0150*/  FFMA R11, R2, UR7, R11 ;  /* 0x00000007020b7c23 */ /* 0x010fca000800000b */
[----:B------:R-:W-:Y:S01]  /*0160*/  STG.E desc[UR4][R6.64], R11 ;  /* 0x0000000b06007986 */ /* 0x000fe2000c101904 */
[----:B------:R-:W-:Y:S05]  /*0170*/  EXIT ;  /* 0x000000000000794d */ /* 0x000fea0003800000 */
.L_x_3:
        /* <DEDUP_REMOVED lines=16> */
.L_x_5:


//--------------------- .nv.shared._Z13matmul_kernelPKfS0_Pfi --------------------------
	.section	.nv.shared._Z13matmul_kernelPKfS0_Pfi,"aw",@nobits
	.sectionflags	@""
	.align	4
.nv.shared._Z13matmul_kernelPKfS0_Pfi:
	.zero		9216


//--------------------- .nv.shared.reserved.0     --------------------------
	.section	.nv.shared.reserved.0,"aw",@nobits
	.weak		__nv_reservedSMEM_offset_0_alias
	.size		__nv_reservedSMEM_offset_0_alias, 0, 64
	.other		__nv_reservedSMEM_offset_0_alias,@"STO_CUDA_RESERVED_SHARED STV_DEFAULT"
__nv_reservedSMEM_offset_0_alias:
	.zero		0
	.zero		64


//--------------------- .nv.constant0._Z13matmul_kernelPKfS0_Pfi --------------------------
	.section	.nv.constant0._Z13matmul_kernelPKfS0_Pfi,"a",@progbits
	.sectionflags	@""
	.align	4
.nv.constant0._Z13matmul_kernelPKfS0_Pfi:
	.zero		924


//--------------------- .nv.constant0._Z17add_matrix_kernelPKfS0_Pfiff --------------------------
	.section	.nv.constant0._Z17add_matrix_kernelPKfS0_Pfiff,"a",@progbits
	.sectionflags	@""
	.align	4
.nv.constant0._Z17add_matrix_kernelPKfS0_Pfiff:
	.zero		932


//--------------------- SYMBOLS --------------------------

	.type		.nv.reservedSmem.offset0,@object
	.size		.nv.reservedSmem.offset0,0x4
	.type		.nv.reservedSmem.cap,@object
	.size		.nv.reservedSmem.cap,0x4
